//
// Generated by NVIDIA NVVM Compiler
//
// Compiler Build ID: CL-36424714
// Cuda compilation tools, release 13.0, V13.0.88
// Based on NVVM 20.0.0
//

.version 9.0
.target sm_100
.address_size 64

	// .globl	_Z19matrix_transpose_v0ILi16EEvPKfPfii
// _ZZ19matrix_transpose_v0ILi16EEvPKfPfiiE5sdata has been demoted

.visible .entry _Z19matrix_transpose_v0ILi16EEvPKfPfii(
	.param .u64 .ptr .align 1 _Z19matrix_transpose_v0ILi16EEvPKfPfii_param_0,
	.param .u64 .ptr .align 1 _Z19matrix_transpose_v0ILi16EEvPKfPfii_param_1,
	.param .u32 _Z19matrix_transpose_v0ILi16EEvPKfPfii_param_2,
	.param .u32 _Z19matrix_transpose_v0ILi16EEvPKfPfii_param_3
)
{
	.reg .pred 	%p<7>;
	.reg .b32 	%r<26>;
	.reg .b32 	%f<3>;
	.reg .b64 	%rd<9>;
	// demoted variable
	.shared .align 4 .b8 _ZZ19matrix_transpose_v0ILi16EEvPKfPfiiE5sdata[1024];
	ld.param.u64 	%rd1, [_Z19matrix_transpose_v0ILi16EEvPKfPfii_param_0];
	ld.param.u64 	%rd2, [_Z19matrix_transpose_v0ILi16EEvPKfPfii_param_1];
	ld.param.u32 	%r9, [_Z19matrix_transpose_v0ILi16EEvPKfPfii_param_2];
	ld.param.u32 	%r10, [_Z19matrix_transpose_v0ILi16EEvPKfPfii_param_3];
	mov.u32 	%r1, %tid.y;
	mov.u32 	%r2, %tid.x;
	mov.u32 	%r11, %ctaid.x;
	shl.b32 	%r3, %r11, 4;
	add.s32 	%r4, %r3, %r2;
	mov.u32 	%r12, %ctaid.y;
	shl.b32 	%r5, %r12, 4;
	add.s32 	%r6, %r5, %r1;
	setp.ge.s32 	%p1, %r6, %r10;
	setp.ge.s32 	%p2, %r4, %r9;
	or.pred  	%p3, %p2, %p1;
	@%p3 bra 	$L__BB0_2;
	cvta.to.global.u64 	%rd3, %rd1;
	mad.lo.s32 	%r13, %r9, %r6, %r4;
	mul.wide.s32 	%rd4, %r13, 4;
	add.s64 	%rd5, %rd3, %rd4;
	ld.global.f32 	%f1, [%rd5];
	shl.b32 	%r14, %r1, 6;
	mov.u32 	%r15, _ZZ19matrix_transpose_v0ILi16EEvPKfPfiiE5sdata;
	add.s32 	%r16, %r15, %r14;
	shl.b32 	%r17, %r2, 2;
	add.s32 	%r18, %r16, %r17;
	st.shared.f32 	[%r18], %f1;
$L__BB0_2:
	bar.sync 	0;
	add.s32 	%r19, %r5, %r2;
	add.s32 	%r8, %r3, %r1;
	setp.ge.s32 	%p4, %r8, %r10;
	setp.ge.s32 	%p5, %r19, %r9;
	or.pred  	%p6, %p4, %p5;
	@%p6 bra 	$L__BB0_4;
	shl.b32 	%r20, %r2, 6;
	mov.u32 	%r21, _ZZ19matrix_transpose_v0ILi16EEvPKfPfiiE5sdata;
	add.s32 	%r22, %r21, %r20;
	shl.b32 	%r23, %r1, 2;
	add.s32 	%r24, %r22, %r23;
	ld.shared.f32 	%f2, [%r24];
	mad.lo.s32 	%r25, %r10, %r8, %r19;
	cvta.to.global.u64 	%rd6, %rd2;
	mul.wide.s32 	%rd7, %r25, 4;
	add.s64 	%rd8, %rd6, %rd7;
	st.global.f32 	[%rd8], %f2;
$L__BB0_4:
	ret;

}


// ===== COMPILED SASS (sm_100) =====

	.target	sm_100

	.elftype	@"ET_EXEC"


//--------------------- .note.nv.tkinfo           --------------------------
	.section	.note.nv.tkinfo,"",@"SHT_NOTE"
	.sectionflags	@"SHF_NOTE_NV_TKINFO"
	.tkinfo
        /*0018*/ 	.word	0x00000002
        /*0030*/ 	.string	""
        /*0030*/ 	.string	"ptxas"
        /*0030*/ 	.string	"Cuda compilation tools, release 13.0, V13.0.88"
        /*0030*/ 	.string	"Build cuda_13.0.r13.0/compiler.36424714_0"
        /*0030*/ 	.string	"-arch sm_100 -m 64 "



//--------------------- .note.nv.cuinfo           --------------------------
	.section	.note.nv.cuinfo,"",@"SHT_NOTE"
	.sectionflags	@"SHF_NOTE_NV_CUINFO"
        /*0018*/ 	.short	0x0002
        /*001a*/ 	.short	0x0064
        /*001c*/ 	.short	0x0082
	.zero		2


//--------------------- .nv.info                  --------------------------
	.section	.nv.info,"",@"SHT_CUDA_INFO"
	.align	4


	//----- nvinfo : EIATTR_REGCOUNT
	.align		4
        /*0000*/ 	.byte	0x04, 0x2f
        /*0002*/ 	.short	(.L_1 - .L_0)
	.align		4
.L_0:
        /*0004*/ 	.word	index@(_Z19matrix_transpose_v0ILi16EEvPKfPfii)
        /*0008*/ 	.word	0x0000000e


	//----- nvinfo : EIATTR_FRAME_SIZE
	.align		4
.L_1:
        /*000c*/ 	.byte	0x04, 0x11
        /*000e*/ 	.short	(.L_3 - .L_2)
	.align		4
.L_2:
        /*0010*/ 	.word	index@(_Z19matrix_transpose_v0ILi16EEvPKfPfii)
        /*0014*/ 	.word	0x00000000


	//----- nvinfo : EIATTR_MIN_STACK_SIZE
	.align		4
.L_3:
        /*0018*/ 	.byte	0x04, 0x12
        /*001a*/ 	.short	(.L_5 - .L_4)
	.align		4
.L_4:
        /*001c*/ 	.word	index@(_Z19matrix_transpose_v0ILi16EEvPKfPfii)
        /*0020*/ 	.word	0x00000000
.L_5:


//--------------------- .nv.compat                --------------------------
	.section	.nv.compat,"",@"SHT_CUDA_COMPAT_INFO"
	.align	4
        /*0000*/ 	.byte	0x02, 0x09, 0x00, 0x00, 0x02, 0x02, 0x01, 0x00, 0x02, 0x05, 0x05, 0x00, 0x03, 0x07, 0x01, 0x01
        /*0010*/ 	.byte	0x02, 0x03, 0x00, 0x00, 0x02, 0x06, 0x01, 0x00, 0x04, 0x0b, 0x08, 0x00, 0x09, 0x00, 0x00, 0x00
        /*0020*/ 	.byte	0x00, 0x00, 0x00, 0x00


//--------------------- .nv.info._Z19matrix_transpose_v0ILi16EEvPKfPfii --------------------------
	.section	.nv.info._Z19matrix_transpose_v0ILi16EEvPKfPfii,"",@"SHT_CUDA_INFO"
	.sectionflags	@""
	.align	4


	//----- nvinfo : EIATTR_CUDA_API_VERSION
	.align		4
        /*0000*/ 	.byte	0x04, 0x37
        /*0002*/ 	.short	(.L_7 - .L_6)
.L_6:
        /*0004*/ 	.word	0x00000082


	//----- nvinfo : EIATTR_KPARAM_INFO
	.align		4
.L_7:
        /*0008*/ 	.byte	0x04, 0x17
        /*000a*/ 	.short	(.L_9 - .L_8)
.L_8:
        /*000c*/ 	.word	0x00000000
        /*0010*/ 	.short	0x0003
        /*0012*/ 	.short	0x0014
        /*0014*/ 	.byte	0x00, 0xf0, 0x11, 0x00


	//----- nvinfo : EIATTR_KPARAM_INFO
	.align		4
.L_9:
        /*0018*/ 	.byte	0x04, 0x17
        /*001a*/ 	.short	(.L_11 - .L_10)
.L_10:
        /*001c*/ 	.word	0x00000000
        /*0020*/ 	.short	0x0002
        /*0022*/ 	.short	0x0010
        /*0024*/ 	.byte	0x00, 0xf0, 0x11, 0x00


	//----- nvinfo : EIATTR_KPARAM_INFO
	.align		4
.L_11:
        /*0028*/ 	.byte	0x04, 0x17
        /*002a*/ 	.short	(.L_13 - .L_12)
.L_12:
        /*002c*/ 	.word	0x00000000
        /*0030*/ 	.short	0x0001
        /*0032*/ 	.short	0x0008
        /*0034*/ 	.byte	0x00, 0xf5, 0x21, 0x00


	//----- nvinfo : EIATTR_KPARAM_INFO
	.align		4
.L_13:
        /*0038*/ 	.byte	0x04, 0x17
        /*003a*/ 	.short	(.L_15 - .L_14)
.L_14:
        /*003c*/ 	.word	0x00000000
        /*0040*/ 	.short	0x0000
        /*0042*/ 	.short	0x0000
        /*0044*/ 	.byte	0x00, 0xf5, 0x21, 0x00


	//----- nvinfo : EIATTR_SPARSE_MMA_MASK
	.align		4
.L_15:
        /*0048*/ 	.byte	0x03, 0x50
        /*004a*/ 	.short	0x0000


	//----- nvinfo : EIATTR_MAXREG_COUNT
	.align		4
        /*004c*/ 	.byte	0x03, 0x1b
        /*004e*/ 	.short	0x00ff


	//----- nvinfo : EIATTR_NUM_BARRIERS
	.align		4
        /*0050*/ 	.byte	0x02, 0x4c
        /*0052*/ 	.byte	0x01
	.zero		1


	//----- nvinfo : EIATTR_MERCURY_ISA_VERSION
	.align		4
        /*0054*/ 	.byte	0x03, 0x5f
        /*0056*/ 	.short	0x0101


	//----- nvinfo : EIATTR_VRC_CTA_INIT_COUNT
	.align		4
        /*0058*/ 	.byte	0x02, 0x4a
	.zero		1
	.zero		1


	//----- nvinfo : EIATTR_EXIT_INSTR_OFFSETS
	.align		4
        /*005c*/ 	.byte	0x04, 0x1c
        /*005e*/ 	.short	(.L_17 - .L_16)


	//   ....[0]....
.L_16:
        /*0060*/ 	.word	0x000001a0


	//   ....[1]....
        /*0064*/ 	.word	0x00000250


	//----- nvinfo : EIATTR_CBANK_PARAM_SIZE
	.align		4
.L_17:
        /*0068*/ 	.byte	0x03, 0x19
        /*006a*/ 	.short	0x0018


	//----- nvinfo : EIATTR_PARAM_CBANK
	.align		4
        /*006c*/ 	.byte	0x04, 0x0a
        /*006e*/ 	.short	(.L_19 - .L_18)
	.align		4
.L_18:
        /*0070*/ 	.word	index@(.nv.constant0._Z19matrix_transpose_v0ILi16EEvPKfPfii)
        /*0074*/ 	.short	0x0380
        /*0076*/ 	.short	0x0018


	//----- nvinfo : EIATTR_SW_WAR
	.align		4
.L_19:
        /*0078*/ 	.byte	0x04, 0x36
        /*007a*/ 	.short	(.L_21 - .L_20)
.L_20:
        /*007c*/ 	.word	0x00000008
.L_21:


//--------------------- .nv.callgraph             --------------------------
	.section	.nv.callgraph,"",@"SHT_CUDA_CALLGRAPH"
	.align	4
	.sectionentsize	8
	.align		4
        /*0000*/ 	.word	0x00000000
	.align		4
        /*0004*/ 	.word	0xffffffff
	.align		4
        /*0008*/ 	.word	0x00000000
	.align		4
        /*000c*/ 	.word	0xfffffffe
	.align		4
        /*0010*/ 	.word	0x00000000
	.align		4
        /*0014*/ 	.word	0xfffffffd
	.align		4
        /*0018*/ 	.word	0x00000000
	.align		4
        /*001c*/ 	.word	0xfffffffc


//--------------------- .text._Z19matrix_transpose_v0ILi16EEvPKfPfii --------------------------
	.section	.text._Z19matrix_transpose_v0ILi16EEvPKfPfii,"ax",@progbits
	.align	128
        .global         _Z19matrix_transpose_v0ILi16EEvPKfPfii
        .type           _Z19matrix_transpose_v0ILi16EEvPKfPfii,@function
        .size           _Z19matrix_transpose_v0ILi16EEvPKfPfii,(.L_x_1 - _Z19matrix_transpose_v0ILi16EEvPKfPfii)
        .other          _Z19matrix_transpose_v0ILi16EEvPKfPfii,@"STO_CUDA_ENTRY STV_DEFAULT"
_Z19matrix_transpose_v0ILi16EEvPKfPfii:
.text._Z19matrix_transpose_v0ILi16EEvPKfPfii:
[----:B------:R-:W-:Y:S01]  /*0000*/  LDC R1, c[0x0][0x37c] ;  /* 0x0000df00ff017b82 */ /* 0x000fe20000000800 */
[----:B------:R-:W0:Y:S01]  /*0010*/  S2R R9, SR_TID.Y ;  /* 0x0000000000097919 */ /* 0x000e220000002200 */
[----:B------:R-:W1:Y:S01]  /*0020*/  LDCU.64 UR8, c[0x0][0x390] ;  /* 0x00007200ff0877ac */ /* 0x000e620008000a00 */
[----:B------:R-:W0:Y:S01]  /*0030*/  S2R R4, SR_CTAID.Y ;  /* 0x0000000000047919 */ /* 0x000e220000002600 */
[----:B------:R-:W2:Y:S01]  /*0040*/  LDCU.64 UR6, c[0x0][0x358] ;  /* 0x00006b00ff0677ac */ /* 0x000ea20008000a00 */
[----:B------:R-:W3:Y:S01]  /*0050*/  S2R R11, SR_TID.X ;  /* 0x00000000000b7919 */ /* 0x000ee20000002100 */
[----:B------:R-:W3:Y:S01]  /*0060*/  S2R R6, SR_CTAID.X ;  /* 0x0000000000067919 */ /* 0x000ee20000002500 */
[----:B0-----:R-:W-:-:S05]  /*0070*/  IMAD R5, R4, 0x10, R9 ;  /* 0x0000001004057824 */ /* 0x001fca00078e0209 */
[----:B-1----:R-:W-:Y:S01]  /*0080*/  ISETP.GE.AND P0, PT, R5, UR9, PT ;  /* 0x0000000905007c0c */ /* 0x002fe2000bf06270 */
[----:B---3--:R-:W-:-:S05]  /*0090*/  IMAD R0, R6, 0x10, R11 ;  /* 0x0000001006007824 */ /* 0x008fca00078e020b */
[----:B------:R-:W-:-:S13]  /*00a0*/  ISETP.GE.OR P0, PT, R0, UR8, P0 ;  /* 0x0000000800007c0c */ /* 0x000fda0008706670 */
[----:B------:R-:W0:Y:S01]  /*00b0*/  @!P0 LDC.64 R2, c[0x0][0x380] ;  /* 0x0000e000ff028b82 */ /* 0x000e220000000a00 */
[----:B------:R-:W-:-:S04]  /*00c0*/  @!P0 IMAD R5, R5, UR8, R0 ;  /* 0x0000000805058c24 */ /* 0x000fc8000f8e0200 */
[----:B0-----:R-:W-:-:S06]  /*00d0*/  @!P0 IMAD.WIDE R2, R5, 0x4, R2 ;  /* 0x0000000405028825 */ /* 0x001fcc00078e0202 */
[----:B--2---:R-:W2:Y:S01]  /*00e0*/  @!P0 LDG.E R2, desc[UR6][R2.64] ;  /* 0x0000000602028981 */ /* 0x004ea2000c1e1900 */
[----:B------:R-:W-:Y:S01]  /*00f0*/  @!P0 MOV R0, 0x400 ;  /* 0x0000040000008802 */ /* 0x000fe20000000f00 */
[----:B------:R-:W-:Y:S01]  /*0100*/  IMAD R7, R6, 0x10, R9 ;  /* 0x0000001006077824 */ /* 0x000fe200078e0209 */
[----:B------:R-:W-:Y:S01]  /*0110*/  LEA R4, R4, R11, 0x4 ;  /* 0x0000000b04047211 */ /* 0x000fe200078e20ff */
[----:B------:R-:W0:Y:S03]  /*0120*/  @!P0 S2R R5, SR_CgaCtaId ;  /* 0x0000000000058919 */ /* 0x000e260000008800 */
[----:B------:R-:W-:-:S04]  /*0130*/  ISETP.GE.AND P1, PT, R4, UR8, PT ;  /* 0x0000000804007c0c */ /* 0x000fc8000bf26270 */
[----:B------:R-:W-:Y:S02]  /*0140*/  ISETP.GE.OR P1, PT, R7, UR9, P1 ;  /* 0x0000000907007c0c */ /* 0x000fe40008f26670 */
[----:B0-----:R-:W-:-:S04]  /*0150*/  @!P0 LEA R0, R5, R0, 0x18 ;  /* 0x0000000005008211 */ /* 0x001fc800078ec0ff */
[----:B------:R-:W-:-:S05]  /*0160*/  @!P0 LEA R0, R9, R0, 0x6 ;  /* 0x0000000009008211 */ /* 0x000fca00078e30ff */
[----:B------:R-:W-:-:S05]  /*0170*/  @!P0 IMAD R5, R11, 0x4, R0 ;  /* 0x000000040b058824 */ /* 0x000fca00078e0200 */
[----:B--2---:R0:W-:Y:S01]  /*0180*/  @!P0 STS [R5], R2 ;  /* 0x0000000205008388 */ /* 0x0041e20000000800 */
[----:B------:R-:W-:Y:S06]  /*0190*/  BAR.SYNC.DEFER_BLOCKING 0x0 ;  /* 0x0000000000007b1d */ /* 0x000fec0000010000 */
[----:B------:R-:W-:Y:S05]  /*01a0*/  @P1 EXIT ;  /* 0x000000000000194d */ /* 0x000fea0003800000 */
[----:B------:R-:W1:Y:S01]  /*01b0*/  S2UR UR5, SR_CgaCtaId ;  /* 0x00000000000579c3 */ /* 0x000e620000008800 */
[----:B------:R-:W-:Y:S01]  /*01c0*/  UMOV UR4, 0x400 ;  /* 0x0000040000047882 */ /* 0x000fe20000000000 */
[----:B------:R-:W-:-:S06]  /*01d0*/  IMAD R7, R7, UR9, R4 ;  /* 0x0000000907077c24 */ /* 0x000fcc000f8e0204 */
[----:B0-----:R-:W0:Y:S01]  /*01e0*/  LDC.64 R2, c[0x0][0x388] ;  /* 0x0000e200ff027b82 */ /* 0x001e220000000a00 */
[----:B-1----:R-:W-:-:S06]  /*01f0*/  ULEA UR4, UR5, UR4, 0x18 ;  /* 0x0000000405047291 */ /* 0x002fcc000f8ec0ff */
[----:B------:R-:W-:Y:S01]  /*0200*/  LEA R0, R11, UR4, 0x6 ;  /* 0x000000040b007c11 */ /* 0x000fe2000f8e30ff */
[----:B0-----:R-:W-:-:S03]  /*0210*/  IMAD.WIDE R2, R7, 0x4, R2 ;  /* 0x0000000407027825 */ /* 0x001fc600078e0202 */
[----:B------:R-:W-:-:S05]  /*0220*/  LEA R0, R9, R0, 0x2 ;  /* 0x0000000009007211 */ /* 0x000fca00078e10ff */
[----:B------:R-:W0:Y:S04]  /*0230*/  LDS R5, [R0] ;  /* 0x0000000000057984 */ /* 0x000e280000000800 */
[----:B0-----:R-:W-:Y:S01]  /*0240*/  STG.E desc[UR6][R2.64], R5 ;  /* 0x0000000502007986 */ /* 0x001fe2000c101906 */
[----:B------:R-:W-:Y:S05]  /*0250*/  EXIT ;  /* 0x000000000000794d */ /* 0x000fea0003800000 */
.L_x_0:
[----:B------:R-:W-:-:S00]  /*0260*/  BRA `(.L_x_0) ;  /* 0xfffffffc00fc7947 */ /* 0x000fc0000383ffff */
[----:B------:R-:W-:-:S00]  /*0270*/  NOP ;  /* 0x0000000000007918 */ /* 0x000fc00000000000 */
        /* <DEDUP_REMOVED lines=8> */
.L_x_1:


//--------------------- .nv.shared._Z19matrix_transpose_v0ILi16EEvPKfPfii --------------------------
	.section	.nv.shared._Z19matrix_transpose_v0ILi16EEvPKfPfii,"aw",@nobits
	.sectionflags	@""
	.align	4
.nv.shared._Z19matrix_transpose_v0ILi16EEvPKfPfii:
	.zero		2048


//--------------------- .nv.shared.reserved.0     --------------------------
	.section	.nv.shared.reserved.0,"aw",@nobits
	.weak		__nv_reservedSMEM_offset_0_alias
	.size		__nv_reservedSMEM_offset_0_alias, 0, 64
	.other		__nv_reservedSMEM_offset_0_alias,@"STO_CUDA_RESERVED_SHARED STV_DEFAULT"
__nv_reservedSMEM_offset_0_alias:
	.zero		0
	.zero		64


//--------------------- .nv.constant0._Z19matrix_transpose_v0ILi16EEvPKfPfii --------------------------
	.section	.nv.constant0._Z19matrix_transpose_v0ILi16EEvPKfPfii,"a",@progbits
	.sectionflags	@""
	.align	4
.nv.constant0._Z19matrix_transpose_v0ILi16EEvPKfPfii:
	.zero		920


//--------------------- SYMBOLS --------------------------

	.type		.nv.reservedSmem.offset0,@object
	.size		.nv.reservedSmem.offset0,0x4
	.type		.nv.reservedSmem.cap,@object
	.size		.nv.reservedSmem.cap,0x4
